//
// Generated by NVIDIA NVVM Compiler
//
// Compiler Build ID: CL-36424714
// Cuda compilation tools, release 13.0, V13.0.88
// Based on NVVM 20.0.0
//

.version 9.0
.target sm_100
.address_size 64

	// .globl	_Z13simple_kernelv
.extern .func  (.param .b32 func_retval0) vprintf
(
	.param .b64 vprintf_param_0,
	.param .b64 vprintf_param_1
)
;
.global .align 1 .b8 $str[23] = {114, 117, 110, 110, 105, 110, 103, 32, 115, 105, 109, 112, 108, 101, 32, 107, 101, 114, 110, 101, 108, 10};

.visible .entry _Z13simple_kernelv()
{
	.reg .b32 	%r<3>;
	.reg .b64 	%rd<3>;

	mov.u64 	%rd1, $str;
	cvta.global.u64 	%rd2, %rd1;
	{ // callseq 0, 0
	.param .b64 param0;
	st.param.b64 	[param0], %rd2;
	.param .b64 param1;
	st.param.b64 	[param1], 0;
	.param .b32 retval0;
	call.uni (retval0), 
	vprintf, 
	(
	param0, 
	param1
	);
	ld.param.b32 	%r1, [retval0];
	} // callseq 0
	ret;

}


// ===== COMPILED SASS (sm_100) =====

	.target	sm_100

	.elftype	@"ET_EXEC"


//--------------------- .note.nv.tkinfo           --------------------------
	.section	.note.nv.tkinfo,"",@"SHT_NOTE"
	.sectionflags	@"SHF_NOTE_NV_TKINFO"
	.tkinfo
        /*0018*/ 	.word	0x00000002
        /*0030*/ 	.string	""
        /*0030*/ 	.string	"ptxas"
        /*0030*/ 	.string	"Cuda compilation tools, release 13.0, V13.0.88"
        /*0030*/ 	.string	"Build cuda_13.0.r13.0/compiler.36424714_0"
        /*0030*/ 	.string	"-arch sm_100 -m 64 "



//--------------------- .note.nv.cuinfo           --------------------------
	.section	.note.nv.cuinfo,"",@"SHT_NOTE"
	.sectionflags	@"SHF_NOTE_NV_CUINFO"
        /*0018*/ 	.short	0x0002
        /*001a*/ 	.short	0x0064
        /*001c*/ 	.short	0x0082
	.zero		2


//--------------------- .nv.info                  --------------------------
	.section	.nv.info,"",@"SHT_CUDA_INFO"
	.align	4


	//----- nvinfo : EIATTR_REGCOUNT
	.align		4
        /*0000*/ 	.byte	0x04, 0x2f
        /*0002*/ 	.short	(.L_2 - .L_1)
	.align		4
.L_1:
        /*0004*/ 	.word	index@(_Z13simple_kernelv)
        /*0008*/ 	.word	0x00000018


	//----- nvinfo : EIATTR_FRAME_SIZE
	.align		4
.L_2:
        /*000c*/ 	.byte	0x04, 0x11
        /*000e*/ 	.short	(.L_4 - .L_3)
	.align		4
.L_3:
        /*0010*/ 	.word	index@(_Z13simple_kernelv)
        /*0014*/ 	.word	0x00000000


	//----- nvinfo : EIATTR_MIN_STACK_SIZE
	.align		4
.L_4:
        /*0018*/ 	.byte	0x04, 0x12
        /*001a*/ 	.short	(.L_6 - .L_5)
	.align		4
.L_5:
        /*001c*/ 	.word	index@(_Z13simple_kernelv)
        /*0020*/ 	.word	0x00000000
.L_6:


//--------------------- .nv.compat                --------------------------
	.section	.nv.compat,"",@"SHT_CUDA_COMPAT_INFO"
	.align	4
        /*0000*/ 	.byte	0x02, 0x09, 0x00, 0x00, 0x02, 0x02, 0x01, 0x00, 0x02, 0x05, 0x05, 0x00, 0x03, 0x07, 0x01, 0x01
        /*0010*/ 	.byte	0x02, 0x03, 0x00, 0x00, 0x02, 0x06, 0x01, 0x00, 0x04, 0x0b, 0x08, 0x00, 0x09, 0x00, 0x00, 0x00
        /*0020*/ 	.byte	0x00, 0x00, 0x00, 0x00


//--------------------- .nv.info._Z13simple_kernelv --------------------------
	.section	.nv.info._Z13simple_kernelv,"",@"SHT_CUDA_INFO"
	.sectionflags	@""
	.align	4


	//----- nvinfo : EIATTR_CUDA_API_VERSION
	.align		4
        /*0000*/ 	.byte	0x04, 0x37
        /*0002*/ 	.short	(.L_8 - .L_7)
.L_7:
        /*0004*/ 	.word	0x00000082


	//----- nvinfo : EIATTR_SPARSE_MMA_MASK
	.align		4
.L_8:
        /*0008*/ 	.byte	0x03, 0x50
        /*000a*/ 	.short	0x0000


	//----- nvinfo : EIATTR_MAXREG_COUNT
	.align		4
        /*000c*/ 	.byte	0x03, 0x1b
        /*000e*/ 	.short	0x00ff


	//----- nvinfo : EIATTR_EXTERNS
	.align		4
        /*0010*/ 	.byte	0x04, 0x0f
        /*0012*/ 	.short	(.L_10 - .L_9)


	//   ....[0]....
	.align		4
.L_9:
        /*0014*/ 	.word	index@(vprintf)


	//----- nvinfo : EIATTR_MERCURY_ISA_VERSION
	.align		4
.L_10:
        /*0018*/ 	.byte	0x03, 0x5f
        /*001a*/ 	.short	0x0101


	//----- nvinfo : EIATTR_VRC_CTA_INIT_COUNT
	.align		4
        /*001c*/ 	.byte	0x02, 0x4a
	.zero		1
	.zero		1


	//----- nvinfo : EIATTR_SYSCALL_OFFSETS
	.align		4
        /*0020*/ 	.byte	0x04, 0x46
        /*0022*/ 	.short	(.L_12 - .L_11)


	//   ....[0]....
.L_11:
        /*0024*/ 	.word	0x00000080


	//----- nvinfo : EIATTR_EXIT_INSTR_OFFSETS
	.align		4
.L_12:
        /*0028*/ 	.byte	0x04, 0x1c
        /*002a*/ 	.short	(.L_14 - .L_13)


	//   ....[0]....
.L_13:
        /*002c*/ 	.word	0x00000090


	//----- nvinfo : EIATTR_SW_WAR
	.align		4
.L_14:
        /*0030*/ 	.byte	0x04, 0x36
        /*0032*/ 	.short	(.L_16 - .L_15)
.L_15:
        /*0034*/ 	.word	0x00000008
.L_16:


//--------------------- .nv.callgraph             --------------------------
	.section	.nv.callgraph,"",@"SHT_CUDA_CALLGRAPH"
	.align	4
	.sectionentsize	8
	.align		4
        /*0000*/ 	.word	0x00000000
	.align		4
        /*0004*/ 	.word	0xffffffff
	.align		4
        /*0008*/ 	.word	index@(_Z13simple_kernelv)
	.align		4
        /*000c*/ 	.word	index@(vprintf)
	.align		4
        /*0010*/ 	.word	0x00000000
	.align		4
        /*0014*/ 	.word	0xfffffffe
	.align		4
        /*0018*/ 	.word	0x00000000
	.align		4
        /*001c*/ 	.word	0xfffffffd
	.align		4
        /*0020*/ 	.word	0x00000000
	.align		4
        /*0024*/ 	.word	0xfffffffc


//--------------------- .nv.constant4             --------------------------
	.section	.nv.constant4,"a",@progbits
	.align	8
	.align		8
.nv.constant4:
        /*0000*/ 	.dword	vprintf
	.align		8
        /*0008*/ 	.dword	$str


//--------------------- .text._Z13simple_kernelv  --------------------------
	.section	.text._Z13simple_kernelv,"ax",@progbits
	.align	128
        .global         _Z13simple_kernelv
        .type           _Z13simple_kernelv,@function
        .size           _Z13simple_kernelv,(.L_x_2 - _Z13simple_kernelv)
        .other          _Z13simple_kernelv,@"STO_CUDA_ENTRY STV_DEFAULT"
_Z13simple_kernelv:
.text._Z13simple_kernelv:
[----:B------:R-:W0:Y:S01]  /*0000*/  LDC R1, c[0x0][0x37c] ;  /* 0x0000df00ff017b82 */ /* 0x000e220000000800 */
[----:B------:R-:W-:Y:S01]  /*0010*/  MOV R0, 0x0 ;  /* 0x0000000000007802 */ /* 0x000fe20000000f00 */
[----:B------:R-:W1:Y:S01]  /*0020*/  LDCU.64 UR4, c[0x4][0x8] ;  /* 0x01000100ff0477ac */ /* 0x000e620008000a00 */
[----:B------:R-:W-:-:S05]  /*0030*/  CS2R R6, SRZ ;  /* 0x0000000000067805 */ /* 0x000fca000001ff00 */
[----:B------:R2:W3:Y:S01]  /*0040*/  LDC.64 R2, c[0x4][R0] ;  /* 0x0100000000027b82 */ /* 0x0004e20000000a00 */
[----:B-1----:R-:W-:Y:S02]  /*0050*/  IMAD.U32 R4, RZ, RZ, UR4 ;  /* 0x00000004ff047e24 */ /* 0x002fe4000f8e00ff */
[----:B--2---:R-:W-:-:S07]  /*0060*/  IMAD.U32 R5, RZ, RZ, UR5 ;  /* 0x00000005ff057e24 */ /* 0x004fce000f8e00ff */
[----:B------:R-:W-:-:S07]  /*0070*/  LEPC R20, `(.L_x_0) ;  /* 0x000000001014794e */ /* 0x000fce0000000000 */
[----:B0--3--:R-:W-:Y:S05]  /*0080*/  CALL.ABS.NOINC R2 ;  /* 0x0000000002007343 */ /* 0x009fea0003c00000 */
.L_x_0:
[----:B------:R-:W-:Y:S05]  /*0090*/  EXIT ;  /* 0x000000000000794d */ /* 0x000fea0003800000 */
.L_x_1:
[----:B------:R-:W-:-:S00]  /*00a0*/  BRA `(.L_x_1) ;  /* 0xfffffffc00fc7947 */ /* 0x000fc0000383ffff */
[----:B------:R-:W-:-:S00]  /*00b0*/  NOP ;  /* 0x0000000000007918 */ /* 0x000fc00000000000 */
        /* <DEDUP_REMOVED lines=12> */
.L_x_2:


//--------------------- .nv.global.init           --------------------------
	.section	.nv.global.init,"aw",@progbits
.nv.global.init:
	.type		$str,@object
	.size		$str,(.L_0 - $str)
$str:
        /*0000*/ 	.byte	0x72, 0x75, 0x6e, 0x6e, 0x69, 0x6e, 0x67, 0x20, 0x73, 0x69, 0x6d, 0x70, 0x6c, 0x65, 0x20, 0x6b
        /*0010*/ 	.byte	0x65, 0x72, 0x6e, 0x65, 0x6c, 0x0a, 0x00
.L_0:


//--------------------- .nv.shared.reserved.0     --------------------------
	.section	.nv.shared.reserved.0,"aw",@nobits
	.weak		__nv_reservedSMEM_offset_0_alias
	.size		__nv_reservedSMEM_offset_0_alias, 0, 64
	.other		__nv_reservedSMEM_offset_0_alias,@"STO_CUDA_RESERVED_SHARED STV_DEFAULT"
__nv_reservedSMEM_offset_0_alias:
	.zero		0
	.zero		64


//--------------------- .nv.constant0._Z13simple_kernelv --------------------------
	.section	.nv.constant0._Z13simple_kernelv,"a",@progbits
	.sectionflags	@""
	.align	4
.nv.constant0._Z13simple_kernelv:
	.zero		896


//--------------------- SYMBOLS --------------------------

	.type		.nv.reservedSmem.offset0,@object
	.size		.nv.reservedSmem.offset0,0x4
	.type		vprintf,@function
